	.headerflags	@"EF_CUDA_TEXMODE_UNIFIED EF_CUDA_64BIT_ADDRESS EF_CUDA_ACCELERATORS EF_CUDA_SM90 EF_CUDA_VIRTUAL_SM(EF_CUDA_SM90)"
	.elftype	@"ET_EXEC"


//--------------------- .nv.info                  --------------------------
	.section	.nv.info,"",@"SHT_CUDA_INFO"
	.align	4


	//----- nvinfo : EIATTR_REGCOUNT
	.align		4
        /*0000*/ 	.byte	0x04, 0x2f
        /*0002*/ 	.short	(.L_1 - .L_0)
	.align		4
.L_0:
        /*0004*/ 	.word	index@(triton_poi_fused_cat_23)
        /*0008*/ 	.word	0x00000022


	//----- nvinfo : EIATTR_MIN_STACK_SIZE
	.align		4
.L_1:
        /*000c*/ 	.byte	0x04, 0x12
        /*000e*/ 	.short	(.L_3 - .L_2)
	.align		4
.L_2:
        /*0010*/ 	.word	index@(triton_poi_fused_cat_23)
        /*0014*/ 	.word	0x00000000


	//----- nvinfo : EIATTR_FRAME_SIZE
	.align		4
.L_3:
        /*0018*/ 	.byte	0x04, 0x11
        /*001a*/ 	.short	(.L_5 - .L_4)
	.align		4
.L_4:
        /*001c*/ 	.word	index@(triton_poi_fused_cat_23)
        /*0020*/ 	.word	0x00000000


	//----- nvinfo : EIATTR_MIN_STACK_SIZE
	.align		4
.L_5:
        /*0024*/ 	.byte	0x04, 0x12
        /*0026*/ 	.short	(.L_7 - .L_6)
	.align		4
.L_6:
        /*0028*/ 	.word	index@(triton_poi_fused_cat_23)
        /*002c*/ 	.word	0x00000000
.L_7:


//--------------------- .nv.info.triton_poi_fused_cat_23 --------------------------
	.section	.nv.info.triton_poi_fused_cat_23,"",@"SHT_CUDA_INFO"
	.sectionflags	@""
	.align	4


	//----- nvinfo : EIATTR_CUDA_API_VERSION
	.align		4
        /*0000*/ 	.byte	0x04, 0x37
        /*0002*/ 	.short	(.L_9 - .L_8)
.L_8:
        /*0004*/ 	.word	0x0000007c


	//----- nvinfo : EIATTR_KPARAM_INFO
	.align		4
.L_9:
        /*0008*/ 	.byte	0x04, 0x17
        /*000a*/ 	.short	(.L_11 - .L_10)
.L_10:
        /*000c*/ 	.word	0x00000000
        /*0010*/ 	.short	0x0005
        /*0012*/ 	.short	0x0028
        /*0014*/ 	.byte	0x00, 0xf0, 0x11, 0x00


	//----- nvinfo : EIATTR_KPARAM_INFO
	.align		4
.L_11:
        /*0018*/ 	.byte	0x04, 0x17
        /*001a*/ 	.short	(.L_13 - .L_12)
.L_12:
        /*001c*/ 	.word	0x00000000
        /*0020*/ 	.short	0x0004
        /*0022*/ 	.short	0x0020
        /*0024*/ 	.byte	0x00, 0xf4, 0x21, 0x00


	//----- nvinfo : EIATTR_KPARAM_INFO
	.align		4
.L_13:
        /*0028*/ 	.byte	0x04, 0x17
        /*002a*/ 	.short	(.L_15 - .L_14)
.L_14:
        /*002c*/ 	.word	0x00000000
        /*0030*/ 	.short	0x0003
        /*0032*/ 	.short	0x0018
        /*0034*/ 	.byte	0x00, 0xf4, 0x21, 0x00


	//----- nvinfo : EIATTR_KPARAM_INFO
	.align		4
.L_15:
        /*0038*/ 	.byte	0x04, 0x17
        /*003a*/ 	.short	(.L_17 - .L_16)
.L_16:
        /*003c*/ 	.word	0x00000000
        /*0040*/ 	.short	0x0002
        /*0042*/ 	.short	0x0010
        /*0044*/ 	.byte	0x00, 0xf4, 0x21, 0x00


	//----- nvinfo : EIATTR_KPARAM_INFO
	.align		4
.L_17:
        /*0048*/ 	.byte	0x04, 0x17
        /*004a*/ 	.short	(.L_19 - .L_18)
.L_18:
        /*004c*/ 	.word	0x00000000
        /*0050*/ 	.short	0x0001
        /*0052*/ 	.short	0x0008
        /*0054*/ 	.byte	0x00, 0xf4, 0x21, 0x00


	//----- nvinfo : EIATTR_KPARAM_INFO
	.align		4
.L_19:
        /*0058*/ 	.byte	0x04, 0x17
        /*005a*/ 	.short	(.L_21 - .L_20)
.L_20:
        /*005c*/ 	.word	0x00000000
        /*0060*/ 	.short	0x0000
        /*0062*/ 	.short	0x0000
        /*0064*/ 	.byte	0x00, 0xf4, 0x21, 0x00


	//----- nvinfo : EIATTR_SPARSE_MMA_MASK
	.align		4
.L_21:
        /*0068*/ 	.byte	0x03, 0x50
        /*006a*/ 	.short	0x0000


	//----- nvinfo : EIATTR_MAXREG_COUNT
	.align		4
        /*006c*/ 	.byte	0x03, 0x1b
        /*006e*/ 	.short	0x00ff


	//----- nvinfo : EIATTR_EXIT_INSTR_OFFSETS
	.align		4
        /*0070*/ 	.byte	0x04, 0x1c
        /*0072*/ 	.short	(.L_23 - .L_22)


	//   ....[0]....
.L_22:
        /*0074*/ 	.word	0x00000990


	//   ....[1]....
        /*0078*/ 	.word	0x000009b0


	//----- nvinfo : EIATTR_REQNTID
	.align		4
.L_23:
        /*007c*/ 	.byte	0x04, 0x10
        /*007e*/ 	.short	(.L_25 - .L_24)
.L_24:
        /*0080*/ 	.word	0x00000080
        /*0084*/ 	.word	0x00000001
        /*0088*/ 	.word	0x00000001


	//----- nvinfo : EIATTR_CBANK_PARAM_SIZE
	.align		4
.L_25:
        /*008c*/ 	.byte	0x03, 0x19
        /*008e*/ 	.short	0x002c


	//----- nvinfo : EIATTR_PARAM_CBANK
	.align		4
        /*0090*/ 	.byte	0x04, 0x0a
        /*0092*/ 	.short	(.L_27 - .L_26)
	.align		4
.L_26:
        /*0094*/ 	.word	index@(.nv.constant0.triton_poi_fused_cat_23)
        /*0098*/ 	.short	0x0210
        /*009a*/ 	.short	0x002c


	//----- nvinfo : EIATTR_SW_WAR
	.align		4
.L_27:
        /*009c*/ 	.byte	0x04, 0x36
        /*009e*/ 	.short	(.L_29 - .L_28)
.L_28:
        /*00a0*/ 	.word	0x00000008
.L_29:


//--------------------- .nv.callgraph             --------------------------
	.section	.nv.callgraph,"",@"SHT_CUDA_CALLGRAPH"
	.align	4
	.sectionentsize	8
	.align		4
        /*0000*/ 	.word	0x00000000
	.align		4
        /*0004*/ 	.word	0xffffffff
	.align		4
        /*0008*/ 	.word	0x00000000
	.align		4
        /*000c*/ 	.word	0xfffffffe
	.align		4
        /*0010*/ 	.word	0x00000000
	.align		4
        /*0014*/ 	.word	0xfffffffd
	.align		4
        /*0018*/ 	.word	0x00000000
	.align		4
        /*001c*/ 	.word	0xfffffffc


//--------------------- .text.triton_poi_fused_cat_23 --------------------------
	.section	.text.triton_poi_fused_cat_23,"ax",@progbits
	.align	128
        .global         triton_poi_fused_cat_23
        .type           triton_poi_fused_cat_23,@function
        .size           triton_poi_fused_cat_23,(.L_x_1 - triton_poi_fused_cat_23)
        .other          triton_poi_fused_cat_23,@"STO_CUDA_ENTRY STV_DEFAULT"
triton_poi_fused_cat_23:
.text.triton_poi_fused_cat_23:
[----:B------:R-:W0:Y:S02]  /*0000*/  LDC R1, c[0x0][0x28] ;  /* 0x00000a00ff017b82 */ /* 0x000e240000000800 */
[----:B------:R-:W1:Y:S01]  /*0010*/  S2R R0, SR_TID.X ;  /* 0x0000000000007919 */ /* 0x000e620000002100 */
[----:B------:R-:W2:Y:S01]  /*0020*/  LDC.64 R28, c[0x0][0x210] ;  /* 0x00008400ff1c7b82 */ /* 0x000ea20000000a00 */
[----:B------:R-:W-:Y:S02]  /*0030*/  CS2R R16, SRZ ;  /* 0x0000000000107805 */ /* 0x000fe4000001ff00 */
[----:B------:R-:W-:Y:S01]  /*0040*/  CS2R R18, SRZ ;  /* 0x0000000000127805 */ /* 0x000fe2000001ff00 */
[----:B------:R-:W3:Y:S04]  /*0050*/  S2R R5, SR_CTAID.X ;  /* 0x0000000000057919 */ /* 0x000ee80000002500 */
[----:B------:R-:W4:Y:S01]  /*0060*/  LDC.64 R22, c[0x0][0x218] ;  /* 0x00008600ff167b82 */ /* 0x000f220000000a00 */
[----:B------:R-:W-:-:S02]  /*0070*/  CS2R R12, SRZ ;  /* 0x00000000000c7805 */ /* 0x000fc4000001ff00 */
[----:B------:R-:W-:Y:S01]  /*0080*/  CS2R R14, SRZ ;  /* 0x00000000000e7805 */ /* 0x000fe2000001ff00 */
[----:B------:R-:W-:Y:S01]  /*0090*/  ULDC.64 UR4, c[0x0][0x208] ;  /* 0x0000820000047ab9 */ /* 0x000fe20000000a00 */
[----:B------:R-:W-:Y:S02]  /*00a0*/  CS2R R6, SRZ ;  /* 0x0000000000067805 */ /* 0x000fe4000001ff00 */
[----:B------:R-:W-:Y:S02]  /*00b0*/  CS2R R8, SRZ ;  /* 0x0000000000087805 */ /* 0x000fe4000001ff00 */
[----:B------:R-:W-:Y:S01]  /*00c0*/  CS2R R10, SRZ ;  /* 0x00000000000a7805 */ /* 0x000fe2000001ff00 */
[----:B------:R-:W-:Y:S01]  /*00d0*/  ULDC.64 UR6, c[0x0][0x220] ;  /* 0x0000880000067ab9 */ /* 0x000fe20000000a00 */
[----:B------:R-:W5:Y:S01]  /*00e0*/  LDC.64 R30, c[0x0][0x228] ;  /* 0x00008a00ff1e7b82 */ /* 0x000f620000000a00 */
[----:B-1----:R-:W-:-:S05]  /*00f0*/  IMAD.SHL.U32 R0, R0, 0x4, RZ ;  /* 0x0000000400007824 */ /* 0x002fca00078e00ff */
[----:B------:R-:W-:-:S05]  /*0100*/  LOP3.LUT R0, R0, 0x1fc, RZ, 0xc0, !PT ;  /* 0x000001fc00007812 */ /* 0x000fca00078ec0ff */
[----:B---3--:R-:W-:Y:S01]  /*0110*/  IMAD R0, R5, 0x400, R0 ;  /* 0x0000040005007824 */ /* 0x008fe200078e0200 */
[----:B------:R-:W-:-:S03]  /*0120*/  SHF.R.S32.HI R5, RZ, 0x15, R5 ;  /* 0x00000015ff057819 */ /* 0x000fc60000011405 */
[----:B------:R-:W-:Y:S01]  /*0130*/  VIADD R20, R0, 0x200 ;  /* 0x0000020000147836 */ /* 0x000fe20000000000 */
[----:B------:R-:W-:Y:S02]  /*0140*/  SHF.R.S32.HI R3, RZ, 0x1f, R0 ;  /* 0x0000001fff037819 */ /* 0x000fe40000011400 */
[----:B------:R-:W-:Y:S02]  /*0150*/  SGXT R5, R5, 0x1 ;  /* 0x000000010505781a */ /* 0x000fe40000000200 */
[----:B------:R-:W-:Y:S02]  /*0160*/  LEA.HI R3, R3, R0, RZ, 0x9 ;  /* 0x0000000003037211 */ /* 0x000fe400078f48ff */
[----:B------:R-:W-:Y:S02]  /*0170*/  LEA.HI R5, R5, R20, RZ, 0x9 ;  /* 0x0000001405057211 */ /* 0x000fe400078f48ff */
[----:B------:R-:W-:Y:S02]  /*0180*/  LOP3.LUT R21, R3, 0xfffffe00, RZ, 0xc0, !PT ;  /* 0xfffffe0003157812 */ /* 0x000fe400078ec0ff */
[----:B------:R-:W-:-:S02]  /*0190*/  SHF.R.S32.HI R26, RZ, 0x9, R3 ;  /* 0x00000009ff1a7819 */ /* 0x000fc40000011403 */
[----:B------:R-:W-:Y:S01]  /*01a0*/  SHF.R.S32.HI R5, RZ, 0x9, R5 ;  /* 0x00000009ff057819 */ /* 0x000fe20000011405 */
[----:B------:R-:W-:Y:S02]  /*01b0*/  IMAD.IADD R21, R0, 0x1, -R21 ;  /* 0x0000000100157824 */ /* 0x000fe400078e0a15 */
[----:B------:R-:W-:Y:S02]  /*01c0*/  IMAD.SHL.U32 R26, R26, 0x100, RZ ;  /* 0x000001001a1a7824 */ /* 0x000fe400078e00ff */
[----:B------:R-:W-:Y:S01]  /*01d0*/  IMAD.SHL.U32 R24, R5, 0x100, RZ ;  /* 0x0000010005187824 */ /* 0x000fe200078e00ff */
[C---:B------:R-:W-:Y:S01]  /*01e0*/  ISETP.GE.AND P2, PT, R21.reuse, 0x100, PT ;  /* 0x000001001500780c */ /* 0x040fe20003f46270 */
[C---:B------:R-:W-:Y:S02]  /*01f0*/  IMAD.IADD R3, R21.reuse, 0x1, R26 ;  /* 0x0000000115037824 */ /* 0x040fe400078e021a */
[----:B------:R-:W-:Y:S01]  /*0200*/  IMAD.IADD R5, R21, 0x1, R24 ;  /* 0x0000000115057824 */ /* 0x000fe200078e0218 */
[----:B------:R-:W-:Y:S01]  /*0210*/  ISETP.LT.AND P0, PT, R0, 0x18800, !P2 ;  /* 0x000188000000780c */ /* 0x000fe20005701270 */
[----:B--2---:R-:W-:Y:S01]  /*0220*/  IMAD.WIDE R2, R3, 0x4, R28 ;  /* 0x0000000403027825 */ /* 0x004fe200078e021c */
[----:B------:R-:W-:-:S03]  /*0230*/  ISETP.LT.AND P3, PT, R20, 0x18800, !P2 ;  /* 0x000188001400780c */ /* 0x000fc60005761270 */
[----:B----4-:R-:W-:-:S04]  /*0240*/  IMAD.WIDE R22, R21, 0x4, R22 ;  /* 0x0000000415167825 */ /* 0x010fc800078e0216 */
[----:B------:R-:W-:Y:S01]  /*0250*/  IMAD.WIDE R28, R5, 0x4, R28 ;  /* 0x00000004051c7825 */ /* 0x000fe200078e021c */
[----:B------:R-:W-:-:S03]  /*0260*/  CS2R R4, SRZ ;  /* 0x0000000000047805 */ /* 0x000fc6000001ff00 */
[----:B------:R1:W2:Y:S04]  /*0270*/  @P0 LDG.E.EL.128 R16, desc[UR4][R2.64] ;  /* 0x0000000402100981 */ /* 0x0002a8000c2e1d00 */
[----:B------:R-:W3:Y:S04]  /*0280*/  @P0 LDG.E.EL.128 R12, desc[UR4][R22.64] ;  /* 0x00000004160c0981 */ /* 0x000ee8000c2e1d00 */
[----:B------:R4:W3:Y:S04]  /*0290*/  @P3 LDG.E.EL.128 R4, desc[UR4][R28.64] ;  /* 0x000000041c043981 */ /* 0x0008e8000c2e1d00 */
[----:B------:R2:W3:Y:S01]  /*02a0*/  @P3 LDG.E.EL.128 R8, desc[UR4][R22.64] ;  /* 0x0000000416083981 */ /* 0x0004e2000c2e1d00 */
[----:B-1----:R-:W-:Y:S01]  /*02b0*/  SHF.R.S32.HI R3, RZ, 0x1f, R21 ;  /* 0x0000001fff037819 */ /* 0x002fe20000011415 */
[----:B-----5:R-:W-:Y:S01]  /*02c0*/  IMAD.WIDE R30, R21, 0x4, R30 ;  /* 0x00000004151e7825 */ /* 0x020fe200078e021e */
[----:B------:R-:W-:-:S02]  /*02d0*/  IADD3 R25, P1, R21, R26, RZ ;  /* 0x0000001a15197210 */ /* 0x000fc40007f3e0ff */
[----:B------:R-:W-:Y:S02]  /*02e0*/  IADD3 R2, P4, R21, R24, RZ ;  /* 0x0000001815027210 */ /* 0x000fe40007f9e0ff */
[-C--:B------:R-:W-:Y:S02]  /*02f0*/  LEA.HI.X.SX32 R26, R26, R3.reuse, 0x1, P1 ;  /* 0x000000031a1a7211 */ /* 0x080fe400008f0eff */
[C---:B----4-:R-:W-:Y:S02]  /*0300*/  LEA R28, P1, R25.reuse, UR6, 0x2 ;  /* 0x00000006191c7c11 */ /* 0x050fe4000f8210ff */
[----:B------:R-:W-:Y:S02]  /*0310*/  LEA.HI.X.SX32 R3, R24, R3, 0x1, P4 ;  /* 0x0000000318037211 */ /* 0x000fe400020f0eff */
[----:B------:R-:W-:Y:S02]  /*0320*/  LEA.HI.X R29, R25, UR7, R26, 0x2, P1 ;  /* 0x00000007191d7c11 */ /* 0x000fe400088f141a */
[----:B--2---:R-:W-:-:S02]  /*0330*/  SEL R22, R18, RZ, P0 ;  /* 0x000000ff12167207 */ /* 0x004fc40000000000 */
[----:B------:R-:W-:Y:S02]  /*0340*/  SEL R23, R19, RZ, P0 ;  /* 0x000000ff13177207 */ /* 0x000fe40000000000 */
[----:B------:R-:W-:Y:S02]  /*0350*/  SEL R16, R16, RZ, P0 ;  /* 0x000000ff10107207 */ /* 0x000fe40000000000 */
[----:B------:R-:W-:Y:S02]  /*0360*/  SEL R17, R17, RZ, P0 ;  /* 0x000000ff11117207 */ /* 0x000fe40000000000 */
[----:B---3--:R-:W-:Y:S02]  /*0370*/  SEL R19, R12, RZ, P0 ;  /* 0x000000ff0c137207 */ /* 0x008fe40000000000 */
[----:B------:R-:W-:Y:S02]  /*0380*/  SEL R18, R13, RZ, P0 ;  /* 0x000000ff0d127207 */ /* 0x000fe40000000000 */
[----:B------:R-:W-:Y:S01]  /*0390*/  SEL R14, R14, RZ, P0 ;  /* 0x000000ff0e0e7207 */ /* 0x000fe20000000000 */
[----:B------:R-:W-:Y:S01]  /*03a0*/  FADD R12, R16, R19 ;  /* 0x00000013100c7221 */ /* 0x000fe20000000000 */
[----:B------:R-:W-:Y:S01]  /*03b0*/  SEL R27, R15, RZ, P0 ;  /* 0x000000ff0f1b7207 */ /* 0x000fe20000000000 */
[----:B------:R-:W-:Y:S01]  /*03c0*/  FADD R13, R17, R18 ;  /* 0x00000012110d7221 */ /* 0x000fe20000000000 */
[----:B------:R-:W-:-:S02]  /*03d0*/  ISETP.GT.AND P0, PT, R21, 0xff, PT ;  /* 0x000000ff1500780c */ /* 0x000fc40003f04270 */
[----:B------:R-:W-:Y:S02]  /*03e0*/  FSETP.GEU.AND P4, PT, R16, -R19, PT ;  /* 0x800000131000720b */ /* 0x000fe40003f8e000 */
[----:B------:R-:W-:Y:S02]  /*03f0*/  FSETP.GEU.AND P1, PT, R17, -R18, PT ;  /* 0x800000121100720b */ /* 0x000fe40003f2e000 */
[----:B------:R-:W-:Y:S02]  /*0400*/  SEL R15, R4, RZ, P3 ;  /* 0x000000ff040f7207 */ /* 0x000fe40001800000 */
[----:B------:R-:W-:Y:S02]  /*0410*/  SEL R16, R5, RZ, P3 ;  /* 0x000000ff05107207 */ /* 0x000fe40001800000 */
[----:B------:R-:W-:Y:S02]  /*0420*/  CS2R R4, SRZ ;  /* 0x0000000000047805 */ /* 0x000fe4000001ff00 */
[----:B------:R-:W-:-:S02]  /*0430*/  SEL R17, R6, RZ, P3 ;  /* 0x000000ff06117207 */ /* 0x000fc40001800000 */
[----:B------:R-:W-:Y:S02]  /*0440*/  SEL R18, R7, RZ, P3 ;  /* 0x000000ff07127207 */ /* 0x000fe40001800000 */
[----:B------:R-:W-:Y:S02]  /*0450*/  CS2R R6, SRZ ;  /* 0x0000000000067805 */ /* 0x000fe4000001ff00 */
[----:B------:R-:W-:Y:S02]  /*0460*/  SEL R26, R8, RZ, P3 ;  /* 0x000000ff081a7207 */ /* 0x000fe40001800000 */
[----:B------:R-:W-:Y:S02]  /*0470*/  SEL R19, R9, RZ, P3 ;  /* 0x000000ff09137207 */ /* 0x000fe40001800000 */
[----:B------:R-:W-:Y:S02]  /*0480*/  SEL R24, R10, RZ, P3 ;  /* 0x000000ff0a187207 */ /* 0x000fe40001800000 */
[----:B------:R-:W-:-:S02]  /*0490*/  SEL R25, R11, RZ, P3 ;  /* 0x000000ff0b197207 */ /* 0x000fc40001800000 */
[----:B------:R-:W-:Y:S02]  /*04a0*/  ISETP.LT.AND P3, PT, R0, 0x18800, P0 ;  /* 0x000188000000780c */ /* 0x000fe40000761270 */
[----:B------:R-:W-:Y:S02]  /*04b0*/  CS2R R8, SRZ ;  /* 0x0000000000087805 */ /* 0x000fe4000001ff00 */
[----:B------:R-:W-:Y:S02]  /*04c0*/  CS2R R10, SRZ ;  /* 0x00000000000a7805 */ /* 0x000fe4000001ff00 */
[C---:B------:R-:W-:Y:S01]  /*04d0*/  FSETP.GEU.AND P5, PT, R22.reuse, -R14, PT ;  /* 0x8000000e1600720b */ /* 0x040fe20003fae000 */
[----:B------:R-:W-:Y:S01]  /*04e0*/  FADD R14, R22, R14 ;  /* 0x0000000e160e7221 */ /* 0x000fe20000000000 */
[----:B------:R-:W-:Y:S02]  /*04f0*/  FSEL R12, R12, RZ, P4 ;  /* 0x000000ff0c0c7208 */ /* 0x000fe40002000000 */
[C---:B------:R-:W-:Y:S01]  /*0500*/  FSETP.GEU.AND P4, PT, R23.reuse, -R27, PT ;  /* 0x8000001b1700720b */ /* 0x040fe20003f8e000 */
[----:B------:R-:W-:-:S02]  /*0510*/  FADD R23, R23, R27 ;  /* 0x0000001b17177221 */ /* 0x000fc40000000000 */
[----:B------:R1:W2:Y:S04]  /*0520*/  @P3 LDG.E.EL.128 R4, desc[UR4][R28.64+-0x400] ;  /* 0xfffc00041c043981 */ /* 0x0002a8000c2e1d00 */
[----:B------:R-:W3:Y:S01]  /*0530*/  @P3 LDG.E.EL.128 R8, desc[UR4][R30.64+-0x400] ;  /* 0xfffc00041e083981 */ /* 0x000ee2000c2e1d00 */
[----:B------:R-:W-:Y:S02]  /*0540*/  FSEL R14, R14, RZ, P5 ;  /* 0x000000ff0e0e7208 */ /* 0x000fe40002800000 */
[C---:B------:R-:W-:Y:S01]  /*0550*/  FSETP.GEU.AND P5, PT, R15.reuse, -R26, PT ;  /* 0x8000001a0f00720b */ /* 0x040fe20003fae000 */
[----:B------:R-:W-:Y:S01]  /*0560*/  FADD R26, R15, R26 ;  /* 0x0000001a0f1a7221 */ /* 0x000fe20000000000 */
[----:B------:R-:W-:Y:S02]  /*0570*/  FSEL R15, R23, RZ, P4 ;  /* 0x000000ff170f7208 */ /* 0x000fe40002000000 */
[----:B------:R-:W-:-:S02]  /*0580*/  CS2R R22, SRZ ;  /* 0x0000000000167805 */ /* 0x000fc4000001ff00 */
[----:B-1----:R-:W-:Y:S02]  /*0590*/  LEA R28, P6, R2, UR6, 0x2 ;  /* 0x00000006021c7c11 */ /* 0x002fe4000f8c10ff */
[----:B------:R-:W-:Y:S02]  /*05a0*/  ISETP.LT.AND P0, PT, R20, 0x18800, P0 ;  /* 0x000188001400780c */ /* 0x000fe40000701270 */
[----:B------:R-:W-:Y:S02]  /*05b0*/  LEA.HI.X R29, R2, UR7, R3, 0x2, P6 ;  /* 0x00000007021d7c11 */ /* 0x000fe4000b0f1403 */
[----:B------:R-:W-:Y:S02]  /*05c0*/  FSEL R13, R13, RZ, P1 ;  /* 0x000000ff0d0d7208 */ /* 0x000fe40000800000 */
[----:B------:R-:W-:Y:S02]  /*05d0*/  ISETP.GE.AND P1, PT, R20, 0x18800, PT ;  /* 0x000188001400780c */ /* 0x000fe40003f26270 */
[----:B------:R-:W-:-:S06]  /*05e0*/  CS2R R20, SRZ ;  /* 0x0000000000147805 */ /* 0x000fcc000001ff00 */
[----:B------:R-:W4:Y:S01]  /*05f0*/  @P0 LDG.E.EL.128 R20, desc[UR4][R28.64+-0x400] ;  /* 0xfffc00041c140981 */ /* 0x000f22000c2e1d00 */
[----:B--2---:R-:W-:Y:S02]  /*0600*/  SEL R5, R5, RZ, P3 ;  /* 0x000000ff05057207 */ /* 0x004fe40001800000 */
[----:B------:R-:W-:Y:S02]  /*0610*/  SEL R4, R4, RZ, P3 ;  /* 0x000000ff04047207 */ /* 0x000fe40001800000 */
[----:B---3--:R-:W-:Y:S02]  /*0620*/  SEL R2, R9, RZ, P3 ;  /* 0x000000ff09027207 */ /* 0x008fe40001800000 */
[----:B------:R-:W-:Y:S02]  /*0630*/  SEL R3, R8, RZ, P3 ;  /* 0x000000ff08037207 */ /* 0x000fe40001800000 */
[C---:B------:R-:W-:Y:S01]  /*0640*/  FSETP.GEU.AND P4, PT, R5.reuse, -R2, PT ;  /* 0x800000020500720b */ /* 0x040fe20003f8e000 */
[----:B------:R-:W-:Y:S01]  /*0650*/  FADD R2, R5, R2 ;  /* 0x0000000205027221 */ /* 0x000fe20000000000 */
[----:B------:R-:W-:-:S02]  /*0660*/  SEL R5, R10, RZ, P3 ;  /* 0x000000ff0a057207 */ /* 0x000fc40001800000 */
[----:B------:R-:W-:Y:S02]  /*0670*/  SEL R6, R6, RZ, P3 ;  /* 0x000000ff06067207 */ /* 0x000fe40001800000 */
[C---:B------:R-:W-:Y:S01]  /*0680*/  FSETP.GEU.AND P6, PT, R4.reuse, -R3, PT ;  /* 0x800000030400720b */ /* 0x040fe20003fce000 */
[----:B------:R-:W-:Y:S01]  /*0690*/  FADD R3, R4, R3 ;  /* 0x0000000304037221 */ /* 0x000fe20000000000 */
[----:B------:R-:W-:Y:S01]  /*06a0*/  SEL R9, R7, RZ, P3 ;  /* 0x000000ff07097207 */ /* 0x000fe20001800000 */
[C---:B------:R-:W-:Y:S01]  /*06b0*/  FADD R8, R6.reuse, R5 ;  /* 0x0000000506087221 */ /* 0x040fe20000000000 */
[----:B------:R-:W-:Y:S02]  /*06c0*/  SEL R10, R11, RZ, P3 ;  /* 0x000000ff0b0a7207 */ /* 0x000fe40001800000 */
[----:B------:R-:W-:Y:S02]  /*06d0*/  FSETP.GEU.AND P3, PT, R6, -R5, PT ;  /* 0x800000050600720b */ /* 0x000fe40003f6e000 */
[----:B------:R-:W-:-:S02]  /*06e0*/  CS2R R4, SRZ ;  /* 0x0000000000047805 */ /* 0x000fc4000001ff00 */
[----:B------:R-:W-:-:S06]  /*06f0*/  CS2R R6, SRZ ;  /* 0x0000000000067805 */ /* 0x000fcc000001ff00 */
[----:B------:R-:W2:Y:S01]  /*0700*/  @P0 LDG.E.EL.128 R4, desc[UR4][R30.64+-0x400] ;  /* 0xfffc00041e040981 */ /* 0x000ea2000c2e1d00 */
[----:B------:R-:W-:Y:S02]  /*0710*/  @P2 FSEL R12, R3, RZ, P6 ;  /* 0x000000ff030c2208 */ /* 0x000fe40003000000 */
[----:B------:R-:W-:Y:S02]  /*0720*/  @P2 FSEL R13, R2, RZ, P4 ;  /* 0x000000ff020d2208 */ /* 0x000fe40002000000 */
[----:B------:R-:W1:Y:S01]  /*0730*/  LDC.64 R2, c[0x0][0x230] ;  /* 0x00008c00ff027b82 */ /* 0x000e620000000a00 */
[C---:B------:R-:W-:Y:S01]  /*0740*/  FSETP.GEU.AND P6, PT, R9.reuse, -R10, PT ;  /* 0x8000000a0900720b */ /* 0x040fe20003fce000 */
[----:B------:R-:W-:Y:S01]  /*0750*/  FADD R9, R9, R10 ;  /* 0x0000000a09097221 */ /* 0x000fe20000000000 */
[C---:B------:R-:W-:Y:S01]  /*0760*/  FSETP.GEU.AND P4, PT, R16.reuse, -R19, PT ;  /* 0x800000131000720b */ /* 0x040fe20003f8e000 */
[----:B------:R-:W-:Y:S01]  /*0770*/  FADD R16, R16, R19 ;  /* 0x0000001310107221 */ /* 0x000fe20000000000 */
[----:B------:R-:W-:-:S02]  /*0780*/  @P2 FSEL R14, R8, RZ, P3 ;  /* 0x000000ff080e2208 */ /* 0x000fc40001800000 */
[----:B------:R-:W-:Y:S02]  /*0790*/  @P2 FSEL R15, R9, RZ, P6 ;  /* 0x000000ff090f2208 */ /* 0x000fe40003000000 */
[----:B----4-:R-:W-:Y:S02]  /*07a0*/  SEL R19, R20, RZ, P0 ;  /* 0x000000ff14137207 */ /* 0x010fe40000000000 */
[----:B------:R-:W-:Y:S02]  /*07b0*/  SEL R20, R21, RZ, P0 ;  /* 0x000000ff15147207 */ /* 0x000fe40000000000 */
[----:B------:R-:W-:Y:S02]  /*07c0*/  SEL R22, R22, RZ, P0 ;  /* 0x000000ff16167207 */ /* 0x000fe40000000000 */
[----:B------:R-:W-:Y:S02]  /*07d0*/  SEL R23, R23, RZ, P0 ;  /* 0x000000ff17177207 */ /* 0x000fe40000000000 */
[C---:B------:R-:W-:Y:S01]  /*07e0*/  FSETP.GEU.AND P3, PT, R17.reuse, -R24, PT ;  /* 0x800000181100720b */ /* 0x040fe20003f6e000 */
[----:B------:R-:W-:Y:S01]  /*07f0*/  FADD R17, R17, R24 ;  /* 0x0000001811117221 */ /* 0x000fe20000000000 */
[C---:B------:R-:W-:Y:S01]  /*0800*/  FSETP.GEU.AND P6, PT, R18.reuse, -R25, PT ;  /* 0x800000191200720b */ /* 0x040fe20003fce000 */
[----:B------:R-:W-:Y:S01]  /*0810*/  FADD R18, R18, R25 ;  /* 0x0000001912127221 */ /* 0x000fe20000000000 */
[----:B-1----:R-:W-:Y:S01]  /*0820*/  IMAD.WIDE R2, R0, 0x4, R2 ;  /* 0x0000000400027825 */ /* 0x002fe200078e0202 */
[----:B--2---:R-:W-:-:S02]  /*0830*/  SEL R8, R4, RZ, P0 ;  /* 0x000000ff04087207 */ /* 0x004fc40000000000 */
[----:B------:R-:W-:Y:S02]  /*0840*/  SEL R9, R5, RZ, P0 ;  /* 0x000000ff05097207 */ /* 0x000fe40000000000 */
[----:B------:R-:W-:Y:S02]  /*0850*/  SEL R11, R6, RZ, P0 ;  /* 0x000000ff060b7207 */ /* 0x000fe40000000000 */
[----:B------:R-:W-:Y:S02]  /*0860*/  SEL R10, R7, RZ, P0 ;  /* 0x000000ff070a7207 */ /* 0x000fe40000000000 */
[----:B------:R-:W-:Y:S02]  /*0870*/  ISETP.GE.AND P0, PT, R0, 0x18800, PT ;  /* 0x000188000000780c */ /* 0x000fe40003f06270 */
[----:B------:R-:W-:Y:S02]  /*0880*/  FSEL R4, R26, RZ, P5 ;  /* 0x000000ff1a047208 */ /* 0x000fe40002800000 */
[----:B------:R-:W-:-:S02]  /*0890*/  FSEL R5, R16, RZ, P4 ;  /* 0x000000ff10057208 */ /* 0x000fc40002000000 */
[----:B------:R-:W-:Y:S02]  /*08a0*/  FSEL R6, R17, RZ, P3 ;  /* 0x000000ff11067208 */ /* 0x000fe40001800000 */
[----:B------:R-:W-:Y:S02]  /*08b0*/  FSEL R7, R18, RZ, P6 ;  /* 0x000000ff12077208 */ /* 0x000fe40003000000 */
[C---:B------:R-:W-:Y:S01]  /*08c0*/  FSETP.GEU.AND P4, PT, R19.reuse, -R8, PT ;  /* 0x800000081300720b */ /* 0x040fe20003f8e000 */
[----:B------:R-:W-:Y:S01]  /*08d0*/  FADD R8, R19, R8 ;  /* 0x0000000813087221 */ /* 0x000fe20000000000 */
[C---:B------:R-:W-:Y:S01]  /*08e0*/  FSETP.GEU.AND P3, PT, R20.reuse, -R9, PT ;  /* 0x800000091400720b */ /* 0x040fe20003f6e000 */
[----:B------:R-:W-:Y:S01]  /*08f0*/  FADD R9, R20, R9 ;  /* 0x0000000914097221 */ /* 0x000fe20000000000 */
[C---:B------:R-:W-:Y:S01]  /*0900*/  FSETP.GEU.AND P6, PT, R22.reuse, -R11, PT ;  /* 0x8000000b1600720b */ /* 0x040fe20003fce000 */
[----:B------:R-:W-:Y:S01]  /*0910*/  FADD R11, R22, R11 ;  /* 0x0000000b160b7221 */ /* 0x000fe20000000000 */
[C---:B------:R-:W-:Y:S01]  /*0920*/  FSETP.GEU.AND P5, PT, R23.reuse, -R10, PT ;  /* 0x8000000a1700720b */ /* 0x040fe20003fae000 */
[----:B------:R-:W-:Y:S01]  /*0930*/  FADD R10, R23, R10 ;  /* 0x0000000a170a7221 */ /* 0x000fe20000000000 */
[----:B------:R1:W-:Y:S01]  /*0940*/  @!P0 STG.E.128 desc[UR4][R2.64], R12 ;  /* 0x0000000c02008986 */ /* 0x0003e2000c101d04 */
[----:B------:R-:W-:-:S02]  /*0950*/  @P2 FSEL R4, R8, RZ, P4 ;  /* 0x000000ff08042208 */ /* 0x000fc40002000000 */
[----:B------:R-:W-:Y:S02]  /*0960*/  @P2 FSEL R5, R9, RZ, P3 ;  /* 0x000000ff09052208 */ /* 0x000fe40001800000 */
[----:B------:R-:W-:Y:S02]  /*0970*/  @P2 FSEL R6, R11, RZ, P6 ;  /* 0x000000ff0b062208 */ /* 0x000fe40003000000 */
[----:B------:R-:W-:Y:S01]  /*0980*/  @P2 FSEL R7, R10, RZ, P5 ;  /* 0x000000ff0a072208 */ /* 0x000fe20002800000 */
[----:B------:R-:W-:Y:S06]  /*0990*/  @P1 EXIT ;  /* 0x000000000000194d */ /* 0x000fec0003800000 */
[----:B------:R-:W-:Y:S01]  /*09a0*/  STG.E.128 desc[UR4][R2.64+0x800], R4 ;  /* 0x0008000402007986 */ /* 0x000fe2000c101d04 */
[----:B------:R-:W-:Y:S05]  /*09b0*/  EXIT ;  /* 0x000000000000794d */ /* 0x000fea0003800000 */
.L_x_0:
[----:B------:R-:W-:-:S00]  /*09c0*/  BRA `(.L_x_0) ;  /* 0xfffffffc00fc7947 */ /* 0x000fc0000383ffff */
[----:B------:R-:W-:-:S00]  /*09d0*/  NOP ;  /* 0x0000000000007918 */ /* 0x000fc00000000000 */
        /* <DEDUP_REMOVED lines=10> */
.L_x_1:


//--------------------- .nv.constant0.triton_poi_fused_cat_23 --------------------------
	.section	.nv.constant0.triton_poi_fused_cat_23,"a",@progbits
	.sectionflags	@""
	.align	4
.nv.constant0.triton_poi_fused_cat_23:
	.zero		572
